//
// Generated by NVIDIA NVVM Compiler
//
// Compiler Build ID: CL-36424714
// Cuda compilation tools, release 13.0, V13.0.88
// Based on NVVM 20.0.0
//

.version 9.0
.target sm_100
.address_size 64

	// .globl	_Z12matrixMulGPUPiS_S_

.visible .entry _Z12matrixMulGPUPiS_S_(
	.param .u64 .ptr .align 1 _Z12matrixMulGPUPiS_S__param_0,
	.param .u64 .ptr .align 1 _Z12matrixMulGPUPiS_S__param_1,
	.param .u64 .ptr .align 1 _Z12matrixMulGPUPiS_S__param_2
)
{
	.reg .pred 	%p<6>;
	.reg .b32 	%r<85>;
	.reg .b64 	%rd<15>;

	ld.param.u64 	%rd4, [_Z12matrixMulGPUPiS_S__param_0];
	ld.param.u64 	%rd5, [_Z12matrixMulGPUPiS_S__param_1];
	ld.param.u64 	%rd6, [_Z12matrixMulGPUPiS_S__param_2];
	mov.u32 	%r21, %ctaid.x;
	mov.u32 	%r1, %ntid.x;
	mov.u32 	%r22, %tid.x;
	mad.lo.s32 	%r78, %r21, %r1, %r22;
	setp.gt.s32 	%p1, %r78, 63;
	@%p1 bra 	$L__BB0_8;
	mov.u32 	%r23, %ntid.y;
	cvta.to.global.u64 	%rd7, %rd4;
	add.s64 	%rd1, %rd7, 32;
	cvta.to.global.u64 	%rd8, %rd5;
	add.s64 	%rd2, %rd8, 2048;
	mov.u32 	%r24, %nctaid.y;
	mul.lo.s32 	%r3, %r23, %r24;
	mov.u32 	%r25, %nctaid.x;
	mul.lo.s32 	%r4, %r1, %r25;
	mov.u32 	%r26, %tid.y;
	mov.u32 	%r27, %ctaid.y;
	mad.lo.s32 	%r84, %r27, %r23, %r26;
	cvta.to.global.u64 	%rd3, %rd6;
$L__BB0_2:
	setp.gt.s32 	%p2, %r84, 63;
	@%p2 bra 	$L__BB0_7;
	shl.b32 	%r8, %r78, 6;
$L__BB0_4:
	mov.b32 	%r82, 0;
	mov.u32 	%r80, %r84;
	mov.u32 	%r81, %r8;
	mov.u32 	%r83, %r82;
$L__BB0_5:
	mul.wide.s32 	%rd9, %r81, 4;
	add.s64 	%rd10, %rd1, %rd9;
	mul.wide.s32 	%rd11, %r80, 4;
	add.s64 	%rd12, %rd2, %rd11;
	ld.global.u32 	%r29, [%rd10+-32];
	ld.global.u32 	%r30, [%rd12+-2048];
	mad.lo.s32 	%r31, %r30, %r29, %r83;
	ld.global.u32 	%r32, [%rd10+-28];
	ld.global.u32 	%r33, [%rd12+-1792];
	mad.lo.s32 	%r34, %r33, %r32, %r31;
	ld.global.u32 	%r35, [%rd10+-24];
	ld.global.u32 	%r36, [%rd12+-1536];
	mad.lo.s32 	%r37, %r36, %r35, %r34;
	ld.global.u32 	%r38, [%rd10+-20];
	ld.global.u32 	%r39, [%rd12+-1280];
	mad.lo.s32 	%r40, %r39, %r38, %r37;
	ld.global.u32 	%r41, [%rd10+-16];
	ld.global.u32 	%r42, [%rd12+-1024];
	mad.lo.s32 	%r43, %r42, %r41, %r40;
	ld.global.u32 	%r44, [%rd10+-12];
	ld.global.u32 	%r45, [%rd12+-768];
	mad.lo.s32 	%r46, %r45, %r44, %r43;
	ld.global.u32 	%r47, [%rd10+-8];
	ld.global.u32 	%r48, [%rd12+-512];
	mad.lo.s32 	%r49, %r48, %r47, %r46;
	ld.global.u32 	%r50, [%rd10+-4];
	ld.global.u32 	%r51, [%rd12+-256];
	mad.lo.s32 	%r52, %r51, %r50, %r49;
	ld.global.u32 	%r53, [%rd10];
	ld.global.u32 	%r54, [%rd12];
	mad.lo.s32 	%r55, %r54, %r53, %r52;
	ld.global.u32 	%r56, [%rd10+4];
	ld.global.u32 	%r57, [%rd12+256];
	mad.lo.s32 	%r58, %r57, %r56, %r55;
	ld.global.u32 	%r59, [%rd10+8];
	ld.global.u32 	%r60, [%rd12+512];
	mad.lo.s32 	%r61, %r60, %r59, %r58;
	ld.global.u32 	%r62, [%rd10+12];
	ld.global.u32 	%r63, [%rd12+768];
	mad.lo.s32 	%r64, %r63, %r62, %r61;
	ld.global.u32 	%r65, [%rd10+16];
	ld.global.u32 	%r66, [%rd12+1024];
	mad.lo.s32 	%r67, %r66, %r65, %r64;
	ld.global.u32 	%r68, [%rd10+20];
	ld.global.u32 	%r69, [%rd12+1280];
	mad.lo.s32 	%r70, %r69, %r68, %r67;
	ld.global.u32 	%r71, [%rd10+24];
	ld.global.u32 	%r72, [%rd12+1536];
	mad.lo.s32 	%r73, %r72, %r71, %r70;
	ld.global.u32 	%r74, [%rd10+28];
	ld.global.u32 	%r75, [%rd12+1792];
	mad.lo.s32 	%r83, %r75, %r74, %r73;
	add.s32 	%r82, %r82, 16;
	add.s32 	%r81, %r81, 16;
	add.s32 	%r80, %r80, 1024;
	setp.ne.s32 	%p3, %r82, 64;
	@%p3 bra 	$L__BB0_5;
	add.s32 	%r76, %r8, %r84;
	mul.wide.s32 	%rd13, %r76, 4;
	add.s64 	%rd14, %rd3, %rd13;
	st.global.u32 	[%rd14], %r83;
	add.s32 	%r84, %r84, %r3;
	setp.lt.s32 	%p4, %r84, 64;
	@%p4 bra 	$L__BB0_4;
$L__BB0_7:
	add.s32 	%r78, %r78, %r4;
	setp.lt.s32 	%p5, %r78, 64;
	@%p5 bra 	$L__BB0_2;
$L__BB0_8:
	ret;

}


// ===== COMPILED SASS (sm_100) =====

	.target	sm_100

	.elftype	@"ET_EXEC"


//--------------------- .note.nv.tkinfo           --------------------------
	.section	.note.nv.tkinfo,"",@"SHT_NOTE"
	.sectionflags	@"SHF_NOTE_NV_TKINFO"
	.tkinfo
        /*0018*/ 	.word	0x00000002
        /*0030*/ 	.string	""
        /*0030*/ 	.string	"ptxas"
        /*0030*/ 	.string	"Cuda compilation tools, release 13.0, V13.0.88"
        /*0030*/ 	.string	"Build cuda_13.0.r13.0/compiler.36424714_0"
        /*0030*/ 	.string	"-arch sm_100 -m 64 "



//--------------------- .note.nv.cuinfo           --------------------------
	.section	.note.nv.cuinfo,"",@"SHT_NOTE"
	.sectionflags	@"SHF_NOTE_NV_CUINFO"
        /*0018*/ 	.short	0x0002
        /*001a*/ 	.short	0x0064
        /*001c*/ 	.short	0x0082
	.zero		2


//--------------------- .nv.info                  --------------------------
	.section	.nv.info,"",@"SHT_CUDA_INFO"
	.align	4


	//----- nvinfo : EIATTR_REGCOUNT
	.align		4
        /*0000*/ 	.byte	0x04, 0x2f
        /*0002*/ 	.short	(.L_1 - .L_0)
	.align		4
.L_0:
        /*0004*/ 	.word	index@(_Z12matrixMulGPUPiS_S_)
        /*0008*/ 	.word	0x00000020


	//----- nvinfo : EIATTR_FRAME_SIZE
	.align		4
.L_1:
        /*000c*/ 	.byte	0x04, 0x11
        /*000e*/ 	.short	(.L_3 - .L_2)
	.align		4
.L_2:
        /*0010*/ 	.word	index@(_Z12matrixMulGPUPiS_S_)
        /*0014*/ 	.word	0x00000000


	//----- nvinfo : EIATTR_MIN_STACK_SIZE
	.align		4
.L_3:
        /*0018*/ 	.byte	0x04, 0x12
        /*001a*/ 	.short	(.L_5 - .L_4)
	.align		4
.L_4:
        /*001c*/ 	.word	index@(_Z12matrixMulGPUPiS_S_)
        /*0020*/ 	.word	0x00000000
.L_5:


//--------------------- .nv.compat                --------------------------
	.section	.nv.compat,"",@"SHT_CUDA_COMPAT_INFO"
	.align	4
        /*0000*/ 	.byte	0x02, 0x09, 0x00, 0x00, 0x02, 0x02, 0x01, 0x00, 0x02, 0x05, 0x05, 0x00, 0x03, 0x07, 0x01, 0x01
        /*0010*/ 	.byte	0x02, 0x03, 0x00, 0x00, 0x02, 0x06, 0x01, 0x00, 0x04, 0x0b, 0x08, 0x00, 0x09, 0x00, 0x00, 0x00
        /*0020*/ 	.byte	0x00, 0x00, 0x00, 0x00


//--------------------- .nv.info._Z12matrixMulGPUPiS_S_ --------------------------
	.section	.nv.info._Z12matrixMulGPUPiS_S_,"",@"SHT_CUDA_INFO"
	.sectionflags	@""
	.align	4


	//----- nvinfo : EIATTR_CUDA_API_VERSION
	.align		4
        /*0000*/ 	.byte	0x04, 0x37
        /*0002*/ 	.short	(.L_7 - .L_6)
.L_6:
        /*0004*/ 	.word	0x00000082


	//----- nvinfo : EIATTR_KPARAM_INFO
	.align		4
.L_7:
        /*0008*/ 	.byte	0x04, 0x17
        /*000a*/ 	.short	(.L_9 - .L_8)
.L_8:
        /*000c*/ 	.word	0x00000000
        /*0010*/ 	.short	0x0002
        /*0012*/ 	.short	0x0010
        /*0014*/ 	.byte	0x00, 0xf5, 0x21, 0x00


	//----- nvinfo : EIATTR_KPARAM_INFO
	.align		4
.L_9:
        /*0018*/ 	.byte	0x04, 0x17
        /*001a*/ 	.short	(.L_11 - .L_10)
.L_10:
        /*001c*/ 	.word	0x00000000
        /*0020*/ 	.short	0x0001
        /*0022*/ 	.short	0x0008
        /*0024*/ 	.byte	0x00, 0xf5, 0x21, 0x00


	//----- nvinfo : EIATTR_KPARAM_INFO
	.align		4
.L_11:
        /*0028*/ 	.byte	0x04, 0x17
        /*002a*/ 	.short	(.L_13 - .L_12)
.L_12:
        /*002c*/ 	.word	0x00000000
        /*0030*/ 	.short	0x0000
        /*0032*/ 	.short	0x0000
        /*0034*/ 	.byte	0x00, 0xf5, 0x21, 0x00


	//----- nvinfo : EIATTR_SPARSE_MMA_MASK
	.align		4
.L_13:
        /*0038*/ 	.byte	0x03, 0x50
        /*003a*/ 	.short	0x0000


	//----- nvinfo : EIATTR_MAXREG_COUNT
	.align		4
        /*003c*/ 	.byte	0x03, 0x1b
        /*003e*/ 	.short	0x00ff


	//----- nvinfo : EIATTR_MERCURY_ISA_VERSION
	.align		4
        /*0040*/ 	.byte	0x03, 0x5f
        /*0042*/ 	.short	0x0101


	//----- nvinfo : EIATTR_VRC_CTA_INIT_COUNT
	.align		4
        /*0044*/ 	.byte	0x02, 0x4a
	.zero		1
	.zero		1


	//----- nvinfo : EIATTR_EXIT_INSTR_OFFSETS
	.align		4
        /*0048*/ 	.byte	0x04, 0x1c
        /*004a*/ 	.short	(.L_15 - .L_14)


	//   ....[0]....
.L_14:
        /*004c*/ 	.word	0x00000060


	//   ....[1]....
        /*0050*/ 	.word	0x00000f60


	//----- nvinfo : EIATTR_CRS_STACK_SIZE
	.align		4
.L_15:
        /*0054*/ 	.byte	0x04, 0x1e
        /*0056*/ 	.short	(.L_17 - .L_16)
.L_16:
        /*0058*/ 	.word	0x00000000


	//----- nvinfo : EIATTR_CBANK_PARAM_SIZE
	.align		4
.L_17:
        /*005c*/ 	.byte	0x03, 0x19
        /*005e*/ 	.short	0x0018


	//----- nvinfo : EIATTR_PARAM_CBANK
	.align		4
        /*0060*/ 	.byte	0x04, 0x0a
        /*0062*/ 	.short	(.L_19 - .L_18)
	.align		4
.L_18:
        /*0064*/ 	.word	index@(.nv.constant0._Z12matrixMulGPUPiS_S_)
        /*0068*/ 	.short	0x0380
        /*006a*/ 	.short	0x0018


	//----- nvinfo : EIATTR_SW_WAR
	.align		4
.L_19:
        /*006c*/ 	.byte	0x04, 0x36
        /*006e*/ 	.short	(.L_21 - .L_20)
.L_20:
        /*0070*/ 	.word	0x00000008
.L_21:


//--------------------- .nv.callgraph             --------------------------
	.section	.nv.callgraph,"",@"SHT_CUDA_CALLGRAPH"
	.align	4
	.sectionentsize	8
	.align		4
        /*0000*/ 	.word	0x00000000
	.align		4
        /*0004*/ 	.word	0xffffffff
	.align		4
        /*0008*/ 	.word	0x00000000
	.align		4
        /*000c*/ 	.word	0xfffffffe
	.align		4
        /*0010*/ 	.word	0x00000000
	.align		4
        /*0014*/ 	.word	0xfffffffd
	.align		4
        /*0018*/ 	.word	0x00000000
	.align		4
        /*001c*/ 	.word	0xfffffffc


//--------------------- .text._Z12matrixMulGPUPiS_S_ --------------------------
	.section	.text._Z12matrixMulGPUPiS_S_,"ax",@progbits
	.align	128
        .global         _Z12matrixMulGPUPiS_S_
        .type           _Z12matrixMulGPUPiS_S_,@function
        .size           _Z12matrixMulGPUPiS_S_,(.L_x_5 - _Z12matrixMulGPUPiS_S_)
        .other          _Z12matrixMulGPUPiS_S_,@"STO_CUDA_ENTRY STV_DEFAULT"
_Z12matrixMulGPUPiS_S_:
.text._Z12matrixMulGPUPiS_S_:
[----:B------:R-:W-:Y:S01]  /*0000*/  LDC R1, c[0x0][0x37c] ;  /* 0x0000df00ff017b82 */ /* 0x000fe20000000800 */
[----:B------:R-:W0:Y:S07]  /*0010*/  S2R R0, SR_TID.X ;  /* 0x0000000000007919 */ /* 0x000e2e0000002100 */
[----:B------:R-:W0:Y:S08]  /*0020*/  S2UR UR4, SR_CTAID.X ;  /* 0x00000000000479c3 */ /* 0x000e300000002500 */
[----:B------:R-:W0:Y:S02]  /*0030*/  LDC R15, c[0x0][0x360] ;  /* 0x0000d800ff0f7b82 */ /* 0x000e240000000800 */
[----:B0-----:R-:W-:-:S05]  /*0040*/  IMAD R0, R15, UR4, R0 ;  /* 0x000000040f007c24 */ /* 0x001fca000f8e0200 */
[----:B------:R-:W-:-:S13]  /*0050*/  ISETP.GT.AND P0, PT, R0, 0x3f, PT ;  /* 0x0000003f0000780c */ /* 0x000fda0003f04270 */
[----:B------:R-:W-:Y:S05]  /*0060*/  @P0 EXIT ;  /* 0x000000000000094d */ /* 0x000fea0003800000 */
[----:B------:R-:W0:Y:S01]  /*0070*/  S2R R12, SR_TID.Y ;  /* 0x00000000000c7919 */ /* 0x000e220000002200 */
[----:B------:R-:W1:Y:S01]  /*0080*/  LDCU.128 UR8, c[0x0][0x380] ;  /* 0x00007000ff0877ac */ /* 0x000e620008000c00 */
[----:B------:R-:W0:Y:S01]  /*0090*/  S2R R3, SR_CTAID.Y ;  /* 0x0000000000037919 */ /* 0x000e220000002600 */
[----:B------:R-:W0:Y:S01]  /*00a0*/  LDCU UR4, c[0x0][0x364] ;  /* 0x00006c80ff0477ac */ /* 0x000e220008000800 */
[----:B------:R-:W2:Y:S01]  /*00b0*/  LDCU UR5, c[0x0][0x374] ;  /* 0x00006e80ff0577ac */ /* 0x000ea20008000800 */
[----:B------:R-:W3:Y:S01]  /*00c0*/  LDCU UR12, c[0x0][0x370] ;  /* 0x00006e00ff0c77ac */ /* 0x000ee20008000800 */
[----:B------:R-:W4:Y:S01]  /*00d0*/  LDCU.64 UR14, c[0x0][0x358] ;  /* 0x00006b00ff0e77ac */ /* 0x000f220008000a00 */
[----:B-1----:R-:W-:Y:S02]  /*00e0*/  UIADD3 UR6, UP0, UPT, UR8, 0x20, URZ ;  /* 0x0000002008067890 */ /* 0x002fe4000ff1e0ff */
[----:B------:R-:W-:Y:S02]  /*00f0*/  UIADD3 UR8, UP1, UPT, UR10, 0x800, URZ ;  /* 0x000008000a087890 */ /* 0x000fe4000ff3e0ff */
[----:B------:R-:W-:-:S02]  /*0100*/  UIADD3.X UR7, UPT, UPT, URZ, UR9, URZ, UP0, !UPT ;  /* 0x00000009ff077290 */ /* 0x000fc400087fe4ff */
[----:B------:R-:W-:Y:S01]  /*0110*/  UIADD3.X UR9, UPT, UPT, URZ, UR11, URZ, UP1, !UPT ;  /* 0x0000000bff097290 */ /* 0x000fe20008ffe4ff */
[----:B------:R-:W-:Y:S02]  /*0120*/  MOV R2, UR6 ;  /* 0x0000000600027c02 */ /* 0x000fe40008000f00 */
[----:B------:R-:W-:Y:S01]  /*0130*/  MOV R4, UR8 ;  /* 0x0000000800047c02 */ /* 0x000fe20008000f00 */
[----:B---3--:R-:W-:Y:S02]  /*0140*/  IMAD R15, R15, UR12, RZ ;  /* 0x0000000c0f0f7c24 */ /* 0x008fe4000f8e02ff */
[----:B------:R-:W-:Y:S01]  /*0150*/  MOV R5, UR9 ;  /* 0x0000000900057c02 */ /* 0x000fe20008000f00 */
[----:B0-----:R-:W-:Y:S01]  /*0160*/  IMAD R12, R3, UR4, R12 ;  /* 0x00000004030c7c24 */ /* 0x001fe2000f8e020c */
[----:B------:R-:W-:Y:S01]  /*0170*/  MOV R3, UR7 ;  /* 0x0000000700037c02 */ /* 0x000fe20008000f00 */
[----:B--2-4-:R-:W-:-:S12]  /*0180*/  UIMAD UR4, UR4, UR5, URZ ;  /* 0x00000005040472a4 */ /* 0x014fd8000f8e02ff */
.L_x_3:
[----:B------:R-:W-:Y:S01]  /*0190*/  ISETP.GT.AND P0, PT, R12, 0x3f, PT ;  /* 0x0000003f0c00780c */ /* 0x000fe20003f04270 */
[----:B------:R-:W-:-:S12]  /*01a0*/  BSSY.RECONVERGENT B0, `(.L_x_0) ;  /* 0x00000d8000007945 */ /* 0x000fd80003800200 */
[----:B------:R-:W-:Y:S05]  /*01b0*/  @P0 BRA `(.L_x_1) ;  /* 0x0000000c00580947 */ /* 0x000fea0003800000 */
[----:B------:R-:W-:-:S07]  /*01c0*/  SHF.L.U32 R13, R0, 0x6, RZ ;  /* 0x00000006000d7819 */ /* 0x000fce00000006ff */
.L_x_2:
[----:B------:R-:W-:-:S04]  /*01d0*/  IMAD.WIDE R8, R13, 0x4, R2 ;  /* 0x000000040d087825 */ /* 0x000fc800078e0202 */
[----:B------:R-:W-:Y:S01]  /*01e0*/  IMAD.WIDE R10, R12, 0x4, R4 ;  /* 0x000000040c0a7825 */ /* 0x000fe200078e0204 */
[----:B------:R-:W2:Y:S04]  /*01f0*/  LDG.E R16, desc[UR14][R8.64+-0x20] ;  /* 0xffffe00e08107981 */ /* 0x000ea8000c1e1900 */
[----:B------:R-:W2:Y:S04]  /*0200*/  LDG.E R21, desc[UR14][R10.64+-0x800] ;  /* 0xfff8000e0a157981 */ /* 0x000ea8000c1e1900 */
[----:B------:R-:W3:Y:S04]  /*0210*/  LDG.E R23, desc[UR14][R8.64+-0x1c] ;  /* 0xffffe40e08177981 */ /* 0x000ee8000c1e1900 */
[----:B------:R-:W3:Y:S04]  /*0220*/  LDG.E R24, desc[UR14][R10.64+-0x700] ;  /* 0xfff9000e0a187981 */ /* 0x000ee8000c1e1900 */
[----:B------:R-:W4:Y:S04]  /*0230*/  LDG.E R25, desc[UR14][R8.64+-0x18] ;  /* 0xffffe80e08197981 */ /* 0x000f28000c1e1900 */
[----:B------:R-:W4:Y:S04]  /*0240*/  LDG.E R20, desc[UR14][R10.64+-0x600] ;  /* 0xfffa000e0a147981 */ /* 0x000f28000c1e1900 */
[----:B------:R-:W5:Y:S04]  /*0250*/  LDG.E R6, desc[UR14][R8.64+-0x14] ;  /* 0xffffec0e08067981 */ /* 0x000f68000c1e1900 */
[----:B------:R-:W5:Y:S04]  /*0260*/  LDG.E R7, desc[UR14][R10.64+-0x500] ;  /* 0xfffb000e0a077981 */ /* 0x000f68000c1e1900 */
[----:B------:R-:W5:Y:S04]  /*0270*/  LDG.E R19, desc[UR14][R8.64+-0x10] ;  /* 0xfffff00e08137981 */ /* 0x000f68000c1e1900 */
[----:B------:R-:W5:Y:S04]  /*0280*/  LDG.E R22, desc[UR14][R10.64+-0x400] ;  /* 0xfffc000e0a167981 */ /* 0x000f68000c1e1900 */
[----:B------:R-:W5:Y:S04]  /*0290*/  LDG.E R14, desc[UR14][R8.64+-0xc] ;  /* 0xfffff40e080e7981 */ /* 0x000f68000c1e1900 */
[----:B------:R-:W5:Y:S04]  /*02a0*/  LDG.E R17, desc[UR14][R10.64+-0x300] ;  /* 0xfffd000e0a117981 */ /* 0x000f68000c1e1900 */
[----:B------:R-:W5:Y:S04]  /*02b0*/  LDG.E R26, desc[UR14][R8.64+0x10] ;  /* 0x0000100e081a7981 */ /* 0x000f68000c1e1900 */
[----:B------:R-:W5:Y:S04]  /*02c0*/  LDG.E R29, desc[UR14][R10.64+0x400] ;  /* 0x0004000e0a1d7981 */ /* 0x000f68000c1e1900 */
[----:B------:R-:W5:Y:S01]  /*02d0*/  LDG.E R27, desc[UR14][R10.64+0x700] ;  /* 0x0007000e0a1b7981 */ /* 0x000f62000c1e1900 */
[----:B--2---:R-:W-:-:S03]  /*02e0*/  IMAD R18, R16, R21, RZ ;  /* 0x0000001510127224 */ /* 0x004fc600078e02ff */
[----:B------:R-:W2:Y:S04]  /*02f0*/  LDG.E R16, desc[UR14][R8.64+-0x8] ;  /* 0xfffff80e08107981 */ /* 0x000ea8000c1e1900 */
[----:B------:R-:W2:Y:S01]  /*0300*/  LDG.E R21, desc[UR14][R10.64+-0x200] ;  /* 0xfffe000e0a157981 */ /* 0x000ea2000c1e1900 */
[----:B---3--:R-:W-:-:S03]  /*0310*/  IMAD R24, R23, R24, R18 ;  /* 0x0000001817187224 */ /* 0x008fc600078e0212 */
[----:B------:R-:W3:Y:S04]  /*0320*/  LDG.E R18, desc[UR14][R8.64+-0x4] ;  /* 0xfffffc0e08127981 */ /* 0x000ee8000c1e1900 */
[----:B------:R-:W3:Y:S01]  /*0330*/  LDG.E R23, desc[UR14][R10.64+-0x100] ;  /* 0xffff000e0a177981 */ /* 0x000ee2000c1e1900 */
[----:B----4-:R-:W-:-:S03]  /*0340*/  IMAD R24, R25, R20, R24 ;  /* 0x0000001419187224 */ /* 0x010fc600078e0218 */
[----:B------:R-:W4:Y:S04]  /*0350*/  LDG.E R20, desc[UR14][R8.64] ;  /* 0x0000000e08147981 */ /* 0x000f28000c1e1900 */
[----:B------:R-:W4:Y:S01]  /*0360*/  LDG.E R25, desc[UR14][R10.64] ;  /* 0x0000000e0a197981 */ /* 0x000f22000c1e1900 */
[----:B-----5:R-:W-:-:S03]  /*0370*/  IMAD R24, R6, R7, R24 ;  /* 0x0000000706187224 */ /* 0x020fc600078e0218 */
[----:B------:R-:W5:Y:S04]  /*0380*/  LDG.E R6, desc[UR14][R8.64+0x4] ;  /* 0x0000040e08067981 */ /* 0x000f68000c1e1900 */
[----:B------:R-:W5:Y:S01]  /*0390*/  LDG.E R7, desc[UR14][R10.64+0x100] ;  /* 0x0001000e0a077981 */ /* 0x000f62000c1e1900 */
[----:B------:R-:W-:-:S03]  /*03a0*/  IMAD R22, R19, R22, R24 ;  /* 0x0000001613167224 */ /* 0x000fc600078e0218 */
[----:B------:R-:W5:Y:S04]  /*03b0*/  LDG.E R19, desc[UR14][R8.64+0x8] ;  /* 0x0000080e08137981 */ /* 0x000f68000c1e1900 */
[----:B------:R-:W5:Y:S01]  /*03c0*/  LDG.E R24, desc[UR14][R10.64+0x200] ;  /* 0x0002000e0a187981 */ /* 0x000f62000c1e1900 */
[----:B------:R-:W-:-:S03]  /*03d0*/  IMAD R22, R14, R17, R22 ;  /* 0x000000110e167224 */ /* 0x000fc600078e0216 */
[----:B------:R-:W5:Y:S04]  /*03e0*/  LDG.E R14, desc[UR14][R8.64+0xc] ;  /* 0x00000c0e080e7981 */ /* 0x000f68000c1e1900 */
[----:B------:R-:W5:Y:S01]  /*03f0*/  LDG.E R17, desc[UR14][R10.64+0x300] ;  /* 0x0003000e0a117981 */ /* 0x000f62000c1e1900 */
[----:B--2---:R-:W-:-:S03]  /*0400*/  IMAD R16, R16, R21, R22 ;  /* 0x0000001510107224 */ /* 0x004fc600078e0216 */
[----:B------:R-:W2:Y:S01]  /*0410*/  LDG.E R22, desc[UR14][R8.64+0x14] ;  /* 0x0000140e08167981 */ /* 0x000ea2000c1e1900 */
[----:B---3--:R-:W-:-:S03]  /*0420*/  IMAD R16, R18, R23, R16 ;  /* 0x0000001712107224 */ /* 0x008fc600078e0210 */
[----:B------:R-:W2:Y:S01]  /*0430*/  LDG.E R23, desc[UR14][R10.64+0x500] ;  /* 0x0005000e0a177981 */ /* 0x000ea2000c1e1900 */
[----:B------:R-:W-:-:S03]  /*0440*/  IADD3 R21, PT, PT, R13, 0x10, RZ ;  /* 0x000000100d157810 */ /* 0x000fc60007ffe0ff */
[----:B------:R-:W3:Y:S01]  /*0450*/  LDG.E R18, desc[UR14][R8.64+0x18] ;  /* 0x0000180e08127981 */ /* 0x000ee2000c1e1900 */
[----:B----4-:R-:W-:-:S03]  /*0460*/  IMAD R16, R20, R25, R16 ;  /* 0x0000001914107224 */ /* 0x010fc600078e0210 */
[----:B------:R-:W3:Y:S01]  /*0470*/  LDG.E R25, desc[UR14][R10.64+0x600] ;  /* 0x0006000e0a197981 */ /* 0x000ee2000c1e1900 */
[----:B-----5:R-:W-:Y:S01]  /*0480*/  IMAD R28, R6, R7, R16 ;  /* 0x00000007061c7224 */ /* 0x020fe200078e0210 */
[----:B------:R-:W-:Y:S02]  /*0490*/  IADD3 R7, PT, PT, R12, 0x400, RZ ;  /* 0x000004000c077810 */ /* 0x000fe40007ffe0ff */
[----:B------:R-:W4:Y:S01]  /*04a0*/  LDG.E R16, desc[UR14][R8.64+0x1c] ;  /* 0x00001c0e08107981 */ /* 0x000f22000c1e1900 */
[----:B------:R-:W-:-:S04]  /*04b0*/  IMAD.WIDE R20, R21, 0x4, R2 ;  /* 0x0000000415147825 */ /* 0x000fc800078e0202 */
[----:B------:R-:W-:Y:S01]  /*04c0*/  IMAD.WIDE R6, R7, 0x4, R4 ;  /* 0x0000000407067825 */ /* 0x000fe200078e0204 */
[----:B------:R-:W5:Y:S03]  /*04d0*/  LDG.E R10, desc[UR14][R20.64+-0x14] ;  /* 0xffffec0e140a7981 */ /* 0x000f66000c1e1900 */
[----:B------:R-:W-:Y:S01]  /*04e0*/  IMAD R28, R19, R24, R28 ;  /* 0x00000018131c7224 */ /* 0x000fe200078e021c */
[----:B------:R-:W5:Y:S04]  /*04f0*/  LDG.E R8, desc[UR14][R20.64+-0x18] ;  /* 0xffffe80e14087981 */ /* 0x000f68000c1e1900 */
[----:B------:R-:W5:Y:S04]  /*0500*/  LDG.E R19, desc[UR14][R20.64+-0x20] ;  /* 0xffffe00e14137981 */ /* 0x000f68000c1e1900 */
[----:B------:R-:W5:Y:S01]  /*0510*/  LDG.E R24, desc[UR14][R6.64+-0x800] ;  /* 0xfff8000e06187981 */ /* 0x000f62000c1e1900 */
[----:B------:R-:W-:-:S03]  /*0520*/  IMAD R28, R14, R17, R28 ;  /* 0x000000110e1c7224 */ /* 0x000fc600078e021c */
[----:B------:R-:W5:Y:S04]  /*0530*/  LDG.E R14, desc[UR14][R6.64+-0x700] ;  /* 0xfff9000e060e7981 */ /* 0x000f68000c1e1900 */
[----:B------:R-:W5:Y:S01]  /*0540*/  LDG.E R17, desc[UR14][R20.64+-0x1c] ;  /* 0xffffe40e14117981 */ /* 0x000f62000c1e1900 */
[----:B------:R-:W-:-:S03]  /*0550*/  IMAD R26, R26, R29, R28 ;  /* 0x0000001d1a1a7224 */ /* 0x000fc600078e021c */
[----:B------:R-:W5:Y:S04]  /*0560*/  LDG.E R9, desc[UR14][R6.64+-0x600] ;  /* 0xfffa000e06097981 */ /* 0x000f68000c1e1900 */
[----:B------:R-:W5:Y:S04]  /*0570*/  LDG.E R11, desc[UR14][R6.64+-0x500] ;  /* 0xfffb000e060b7981 */ /* 0x000f68000c1e1900 */
[----:B------:R-:W5:Y:S01]  /*0580*/  LDG.E R29, desc[UR14][R6.64+0x200] ;  /* 0x0002000e061d7981 */ /* 0x000f62000c1e1900 */
[----:B--2---:R-:W-:-:S03]  /*0590*/  IMAD R22, R22, R23, R26 ;  /* 0x0000001716167224 */ /* 0x004fc600078e021a */
[----:B------:R-:W2:Y:S04]  /*05a0*/  LDG.E R23, desc[UR14][R6.64+-0x300] ;  /* 0xfffd000e06177981 */ /* 0x000ea8000c1e1900 */
[----:B------:R-:W2:Y:S01]  /*05b0*/  LDG.E R26, desc[UR14][R20.64+0xc] ;  /* 0x00000c0e141a7981 */ /* 0x000ea2000c1e1900 */
[----:B---3--:R-:W-:-:S03]  /*05c0*/  IMAD R18, R18, R25, R22 ;  /* 0x0000001912127224 */ /* 0x008fc600078e0216 */
[----:B------:R-:W3:Y:S04]  /*05d0*/  LDG.E R22, desc[UR14][R20.64+-0x10] ;  /* 0xfffff00e14167981 */ /* 0x000ee8000c1e1900 */
[----:B------:R-:W3:Y:S01]  /*05e0*/  LDG.E R25, desc[UR14][R6.64+-0x400] ;  /* 0xfffc000e06197981 */ /* 0x000ee2000c1e1900 */
[----:B----4-:R-:W-:-:S03]  /*05f0*/  IMAD R16, R16, R27, R18 ;  /* 0x0000001b10107224 */ /* 0x010fc600078e0212 */
[----:B------:R-:W2:Y:S04]  /*0600*/  LDG.E R18, desc[UR14][R20.64+-0xc] ;  /* 0xfffff40e14127981 */ /* 0x000ea8000c1e1900 */
[----:B------:R-:W4:Y:S01]  /*0610*/  LDG.E R27, desc[UR14][R6.64+0x300] ;  /* 0x0003000e061b7981 */ /* 0x000f22000c1e1900 */
[----:B-----5:R-:W-:-:S03]  /*0620*/  IMAD R24, R19, R24, R16 ;  /* 0x0000001813187224 */ /* 0x020fc600078e0210 */
[----:B------:R-:W5:Y:S04]  /*0630*/  LDG.E R16, desc[UR14][R20.64+-0x8] ;  /* 0xfffff80e14107981 */ /* 0x000f68000c1e1900 */
[----:B------:R-:W5:Y:S01]  /*0640*/  LDG.E R19, desc[UR14][R6.64+-0x200] ;  /* 0xfffe000e06137981 */ /* 0x000f62000c1e1900 */
[----:B------:R-:W-:-:S03]  /*0650*/  IMAD R24, R17, R14, R24 ;  /* 0x0000000e11187224 */ /* 0x000fc600078e0218 */
[----:B------:R-:W4:Y:S04]  /*0660*/  LDG.E R14, desc[UR14][R20.64+-0x4] ;  /* 0xfffffc0e140e7981 */ /* 0x000f28000c1e1900 */
[----:B------:R-:W4:Y:S01]  /*0670*/  LDG.E R17, desc[UR14][R6.64+-0x100] ;  /* 0xffff000e06117981 */ /* 0x000f22000c1e1900 */
[----:B------:R-:W-:-:S03]  /*0680*/  IMAD R24, R8, R9, R24 ;  /* 0x0000000908187224 */ /* 0x000fc600078e0218 */
[----:B------:R-:W4:Y:S04]  /*0690*/  LDG.E R8, desc[UR14][R20.64] ;  /* 0x0000000e14087981 */ /* 0x000f28000c1e1900 */
[----:B------:R-:W4:Y:S01]  /*06a0*/  LDG.E R9, desc[UR14][R6.64] ;  /* 0x0000000e06097981 */ /* 0x000f22000c1e1900 */
[----:B------:R-:W-:-:S03]  /*06b0*/  IMAD R24, R10, R11, R24 ;  /* 0x0000000b0a187224 */ /* 0x000fc600078e0218 */
[----:B------:R-:W4:Y:S04]  /*06c0*/  LDG.E R10, desc[UR14][R20.64+0x4] ;  /* 0x0000040e140a7981 */ /* 0x000f28000c1e1900 */
[----:B------:R-:W4:Y:S01]  /*06d0*/  LDG.E R11, desc[UR14][R6.64+0x100] ;  /* 0x0001000e060b7981 */ /* 0x000f22000c1e1900 */
[----:B---3--:R-:W-:-:S03]  /*06e0*/  IMAD R22, R22, R25, R24 ;  /* 0x0000001916167224 */ /* 0x008fc600078e0218 */
[----:B------:R-:W3:Y:S01]  /*06f0*/  LDG.E R24, desc[UR14][R20.64+0x8] ;  /* 0x0000080e14187981 */ /* 0x000ee2000c1e1900 */
[----:B--2---:R-:W-:-:S03]  /*0700*/  IMAD R18, R18, R23, R22 ;  /* 0x0000001712127224 */ /* 0x004fc600078e0216 */
[----:B------:R-:W2:Y:S04]  /*0710*/  LDG.E R22, desc[UR14][R20.64+0x10] ;  /* 0x0000100e14167981 */ /* 0x000ea8000c1e1900 */
[----:B------:R-:W2:Y:S04]  /*0720*/  LDG.E R23, desc[UR14][R6.64+0x400] ;  /* 0x0004000e06177981 */ /* 0x000ea8000c1e1900 */
[----:B------:R-:W2:Y:S01]  /*0730*/  LDG.E R25, desc[UR14][R6.64+0x700] ;  /* 0x0007000e06197981 */ /* 0x000ea2000c1e1900 */
[----:B-----5:R-:W-:-:S03]  /*0740*/  IMAD R16, R16, R19, R18 ;  /* 0x0000001310107224 */ /* 0x020fc600078e0212 */
[----:B------:R-:W5:Y:S04]  /*0750*/  LDG.E R19, desc[UR14][R6.64+0x600] ;  /* 0x0006000e06137981 */ /* 0x000f68000c1e1900 */
[----:B------:R-:W5:Y:S01]  /*0760*/  LDG.E R18, desc[UR14][R20.64+0x1c] ;  /* 0x00001c0e14127981 */ /* 0x000f62000c1e1900 */
[----:B----4-:R-:W-:-:S03]  /*0770*/  IMAD R28, R14, R17, R16 ;  /* 0x000000110e1c7224 */ /* 0x010fc600078e0210 */
[----:B------:R-:W4:Y:S04]  /*0780*/  LDG.E R16, desc[UR14][R20.64+0x14] ;  /* 0x0000140e14107981 */ /* 0x000f28000c1e1900 */
[----:B------:R-:W4:Y:S04]  /*0790*/  LDG.E R17, desc[UR14][R6.64+0x500] ;  /* 0x0005000e06117981 */ /* 0x000f28000c1e1900 */
[----:B------:R0:W5:Y:S01]  /*07a0*/  LDG.E R14, desc[UR14][R20.64+0x18] ;  /* 0x0000180e140e7981 */ /* 0x000162000c1e1900 */
[----:B------:R-:W-:Y:S01]  /*07b0*/  IMAD R8, R8, R9, R28 ;  /* 0x0000000908087224 */ /* 0x000fe200078e021c */
[----:B------:R-:W-:-:S03]  /*07c0*/  IADD3 R9, PT, PT, R13, 0x20, RZ ;  /* 0x000000200d097810 */ /* 0x000fc60007ffe0ff */
[----:B------:R-:W-:Y:S01]  /*07d0*/  IMAD R28, R10, R11, R8 ;  /* 0x0000000b0a1c7224 */ /* 0x000fe200078e0208 */
[----:B0-----:R-:W-:Y:S01]  /*07e0*/  IADD3 R21, PT, PT, R12, 0x800, RZ ;  /* 0x000008000c157810 */ /* 0x001fe20007ffe0ff */
[----:B------:R-:W-:-:S04]  /*07f0*/  IMAD.WIDE R8, R9, 0x4, R2 ;  /* 0x0000000409087825 */ /* 0x000fc800078e0202 */
[----:B------:R-:W-:Y:S01]  /*0800*/  IMAD.WIDE R10, R21, 0x4, R4 ;  /* 0x00000004150a7825 */ /* 0x000fe200078e0204 */
[----:B------:R-:W5:Y:S04]  /*0810*/  LDG.E R6, desc[UR14][R8.64+-0x1c] ;  /* 0xffffe40e08067981 */ /* 0x000f68000c1e1900 */
[----:B------:R-:W5:Y:S04]  /*0820*/  LDG.E R21, desc[UR14][R10.64+-0x800] ;  /* 0xfff8000e0a157981 */ /* 0x000f68000c1e1900 */
[----:B------:R-:W5:Y:S04]  /*0830*/  LDG.E R7, desc[UR14][R10.64+-0x700] ;  /* 0xfff9000e0a077981 */ /* 0x000f68000c1e1900 */
[----:B------:R-:W5:Y:S01]  /*0840*/  LDG.E R20, desc[UR14][R10.64+-0x600] ;  /* 0xfffa000e0a147981 */ /* 0x000f62000c1e1900 */
[----:B---3--:R-:W-:-:S03]  /*0850*/  IMAD R28, R24, R29, R28 ;  /* 0x0000001d181c7224 */ /* 0x008fc600078e021c */
[----:B------:R-:W3:Y:S01]  /*0860*/  LDG.E R24, desc[UR14][R8.64+-0x20] ;  /* 0xffffe00e08187981 */ /* 0x000ee2000c1e1900 */
[----:B------:R-:W-:-:S03]  /*0870*/  IMAD R26, R26, R27, R28 ;  /* 0x0000001b1a1a7224 */ /* 0x000fc600078e021c */
[----:B------:R-:W3:Y:S01]  /*0880*/  LDG.E R27, desc[UR14][R10.64+0x100] ;  /* 0x0001000e0a1b7981 */ /* 0x000ee2000c1e1900 */
[----:B--2---:R-:W-:-:S03]  /*0890*/  IMAD R22, R22, R23, R26 ;  /* 0x0000001716167224 */ /* 0x004fc600078e021a */
[----:B------:R-:W2:Y:S04]  /*08a0*/  LDG.E R23, desc[UR14][R8.64+-0x18] ;  /* 0xffffe80e08177981 */ /* 0x000ea8000c1e1900 */
[----:B------:R-:W2:Y:S04]  /*08b0*/  LDG.E R26, desc[UR14][R8.64+0x1c] ;  /* 0x00001c0e081a7981 */ /* 0x000ea8000c1e1900 */
[----:B------:R-:W2:Y:S01]  /*08c0*/  LDG.E R29, desc[UR14][R10.64+0x700] ;  /* 0x0007000e0a1d7981 */ /* 0x000ea2000c1e1900 */
        /* <DEDUP_REMOVED lines=9> */
[----:B---3--:R-:W-:-:S03]  /*0960*/  IMAD R24, R24, R21, R22 ;  /* 0x0000001518187224 */ /* 0x008fc600078e0216 */
[----:B------:R-:W3:Y:S04]  /*0970*/  LDG.E R22, desc[UR14][R8.64+-0x8] ;  /* 0xfffff80e08167981 */ /* 0x000ee8000c1e1900 */
        /* <DEDUP_REMOVED lines=17> */
[----:B------:R-:W3:Y:S01]  /*0a90*/  LDG.E R22, desc[UR14][R10.64+0x500] ;  /* 0x0005000e0a167981 */ /* 0x000ee2000c1e1900 */
[----:B--2---:R-:W-:-:S03]  /*0aa0*/  IMAD R6, R6, R7, R18 ;  /* 0x0000000706067224 */ /* 0x004fc600078e0212 */
[----:B------:R-:W2:Y:S01]  /*0ab0*/  LDG.E R18, desc[UR14][R8.64+0x10] ;  /* 0x0000100e08127981 */ /* 0x000ea2000c1e1900 */
[----:B------:R-:W-:Y:S01]  /*0ac0*/  IADD3 R7, PT, PT, R13, 0x30, RZ ;  /* 0x000000300d077810 */ /* 0x000fe20007ffe0ff */
[----:B------:R-:W-:Y:S02]  /*0ad0*/  IMAD R6, R20, R23, R6 ;  /* 0x0000001714067224 */ /* 0x000fe400078e0206 */
[----:B------:R-:W3:Y:S01]  /*0ae0*/  LDG.E R23, desc[UR14][R8.64+0x14] ;  /* 0x0000140e08177981 */ /* 0x000ee2000c1e1900 */
[----:B------:R-:W-:-:S05]  /*0af0*/  IADD3 R21, PT, PT, R12, 0xc00, RZ ;  /* 0x00000c000c157810 */ /* 0x000fca0007ffe0ff */
[----:B------:R-:W-:-:S04]  /*0b00*/  IMAD.WIDE R20, R21, 0x4, R4 ;  /* 0x0000000415147825 */ /* 0x000fc800078e0204 */
[----:B----4-:R-:W-:Y:S02]  /*0b10*/  IMAD R28, R24, R27, R6 ;  /* 0x0000001b181c7224 */ /* 0x010fe400078e0206 */
[----:B------:R-:W4:Y:S01]  /*0b20*/  LDG.E R24, desc[UR14][R8.64+0x18] ;  /* 0x0000180e08187981 */ /* 0x000f22000c1e1900 */
[----:B------:R-:W-:-:S03]  /*0b30*/  IMAD.WIDE R6, R7, 0x4, R2 ;  /* 0x0000000407067825 */ /* 0x000fc600078e0202 */
[----:B------:R-:W4:Y:S01]  /*0b40*/  LDG.E R27, desc[UR14][R10.64+0x600] ;  /* 0x0006000e0a1b7981 */ /* 0x000f22000c1e1900 */
[----:B-----5:R-:W-:-:S03]  /*0b50*/  IMAD R28, R14, R17, R28 ;  /* 0x000000110e1c7224 */ /* 0x020fc600078e021c */
[----:B------:R-:W5:Y:S04]  /*0b60*/  LDG.E R17, desc[UR14][R6.64+-0x20] ;  /* 0xffffe00e06117981 */ /* 0x000f68000c1e1900 */
[----:B------:R-:W5:Y:S01]  /*0b70*/  LDG.E R14, desc[UR14][R20.64+-0x800] ;  /* 0xfff8000e140e7981 */ /* 0x000f62000c1e1900 */
[----:B------:R-:W-:-:S03]  /*0b80*/  IMAD R28, R16, R19, R28 ;  /* 0x00000013101c7224 */ /* 0x000fc600078e021c */
[----:B------:R-:W5:Y:S04]  /*0b90*/  LDG.E R19, desc[UR14][R20.64+-0x700] ;  /* 0xfff9000e14137981 */ /* 0x000f68000c1e1900 */
[----:B------:R-:W5:Y:S04]  /*0ba0*/  LDG.E R16, desc[UR14][R6.64+-0x1c] ;  /* 0xffffe40e06107981 */ /* 0x000f68000c1e1900 */
[----:B------:R-:W5:Y:S04]  /*0bb0*/  LDG.E R8, desc[UR14][R6.64+-0x18] ;  /* 0xffffe80e06087981 */ /* 0x000f68000c1e1900 */
[----:B------:R-:W5:Y:S04]  /*0bc0*/  LDG.E R9, desc[UR14][R20.64+-0x600] ;  /* 0xfffa000e14097981 */ /* 0x000f68000c1e1900 */
[----:B------:R-:W5:Y:S04]  /*0bd0*/  LDG.E R10, desc[UR14][R6.64+-0x14] ;  /* 0xffffec0e060a7981 */ /* 0x000f68000c1e1900 */
[----:B------:R-:W5:Y:S01]  /*0be0*/  LDG.E R11, desc[UR14][R20.64+-0x500] ;  /* 0xfffb000e140b7981 */ /* 0x000f62000c1e1900 */
[----:B--2---:R-:W-:-:S03]  /*0bf0*/  IMAD R18, R18, R25, R28 ;  /* 0x0000001912127224 */ /* 0x004fc600078e021c */
[----:B------:R-:W2:Y:S01]  /*0c00*/  LDG.E R25, desc[UR14][R20.64+-0x300] ;  /* 0xfffd000e14197981 */ /* 0x000ea2000c1e1900 */
[----:B---3--:R-:W-:-:S03]  /*0c10*/  IMAD R18, R23, R22, R18 ;  /* 0x0000001617127224 */ /* 0x008fc600078e0212 */
[----:B------:R-:W3:Y:S04]  /*0c20*/  LDG.E R23, desc[UR14][R6.64+-0x10] ;  /* 0xfffff00e06177981 */ /* 0x000ee8000c1e1900 */
[----:B------:R-:W2:Y:S01]  /*0c30*/  LDG.E R22, desc[UR14][R6.64+-0xc] ;  /* 0xfffff40e06167981 */ /* 0x000ea2000c1e1900 */
[----:B----4-:R-:W-:-:S03]  /*0c40*/  IMAD R24, R24, R27, R18 ;  /* 0x0000001b18187224 */ /* 0x010fc600078e0212 */
[----:B------:R-:W3:Y:S01]  /*0c50*/  LDG.E R18, desc[UR14][R20.64+-0x400] ;  /* 0xfffc000e14127981 */ /* 0x000ee2000c1e1900 */
[----:B------:R-:W-:-:S03]  /*0c60*/  IMAD R24, R26, R29, R24 ;  /* 0x0000001d1a187224 */ /* 0x000fc600078e0218 */
        /* <DEDUP_REMOVED lines=12> */
[----:B------:R-:W4:Y:S04]  /*0d30*/  LDG.E R24, desc[UR14][R20.64+0x100] ;  /* 0x0001000e14187981 */ /* 0x000f28000c1e1900 */
[----:B------:R-:W4:Y:S04]  /*0d40*/  LDG.E R26, desc[UR14][R6.64+0x1c] ;  /* 0x00001c0e061a7981 */ /* 0x000f28000c1e1900 */
[----:B------:R-:W4:Y:S01]  /*0d50*/  LDG.E R27, desc[UR14][R20.64+0x700] ;  /* 0x0007000e141b7981 */ /* 0x000f22000c1e1900 */
[----:B---3--:R-:W-:-:S03]  /*0d60*/  IMAD R18, R23, R18, R10 ;  /* 0x0000001217127224 */ /* 0x008fc600078e020a */
[----:B------:R-:W3:Y:S01]  /*0d70*/  LDG.E R23, desc[UR14][R6.64+0x8] ;  /* 0x0000080e06177981 */ /* 0x000ee2000c1e1900 */
[----:B--2---:R-:W-:-:S03]  /*0d80*/  IMAD R22, R22, R25, R18 ;  /* 0x0000001916167224 */ /* 0x004fc600078e0212 */
[----:B------:R-:W3:Y:S04]  /*0d90*/  LDG.E R10, desc[UR14][R20.64+0x200] ;  /* 0x0002000e140a7981 */ /* 0x000ee8000c1e1900 */
[----:B------:R-:W2:Y:S01]  /*0da0*/  LDG.E R18, desc[UR14][R6.64+0xc] ;  /* 0x00000c0e06127981 */ /* 0x000ea2000c1e1900 */
[----:B-----5:R-:W-:-:S03]  /*0db0*/  IMAD R22, R17, R14, R22 ;  /* 0x0000000e11167224 */ /* 0x020fc600078e0216 */
[----:B------:R-:W2:Y:S04]  /*0dc0*/  LDG.E R25, desc[UR14][R20.64+0x300] ;  /* 0x0003000e14197981 */ /* 0x000ea8000c1e1900 */
[----:B------:R-:W5:Y:S04]  /*0dd0*/  LDG.E R14, desc[UR14][R6.64+0x10] ;  /* 0x0000100e060e7981 */ /* 0x000f68000c1e1900 */
[----:B------:R-:W5:Y:S01]  /*0de0*/  LDG.E R17, desc[UR14][R20.64+0x400] ;  /* 0x0004000e14117981 */ /* 0x000f62000c1e1900 */
[----:B----4-:R-:W-:-:S03]  /*0df0*/  IMAD R28, R19, R16, R22 ;  /* 0x00000010131c7224 */ /* 0x010fc600078e0216 */
[----:B------:R-:W4:Y:S04]  /*0e00*/  LDG.E R19, desc[UR14][R6.64+0x14] ;  /* 0x0000140e06137981 */ /* 0x000f28000c1e1900 */
[----:B------:R-:W4:Y:S04]  /*0e10*/  LDG.E R22, desc[UR14][R20.64+0x500] ;  /* 0x0005000e14167981 */ /* 0x000f28000c1e1900 */
[----:B------:R-:W4:Y:S01]  /*0e20*/  LDG.E R16, desc[UR14][R6.64+0x18] ;  /* 0x0000180e06107981 */ /* 0x000f22000c1e1900 */
[----:B------:R-:W-:-:S04]  /*0e30*/  IMAD R8, R9, R8, R28 ;  /* 0x0000000809087224 */ /* 0x000fc800078e021c */
[----:B------:R-:W-:Y:S02]  /*0e40*/  IMAD R11, R11, R24, R8 ;  /* 0x000000180b0b7224 */ /* 0x000fe400078e0208 */
[----:B------:R-:W0:Y:S02]  /*0e50*/  LDC.64 R8, c[0x0][0x390] ;  /* 0x0000e400ff087b82 */ /* 0x000e240000000a00 */
[----:B---3--:R-:W-:-:S04]  /*0e60*/  IMAD R10, R23, R10, R11 ;  /* 0x0000000a170a7224 */ /* 0x008fc800078e020b */
[----:B--2---:R-:W-:Y:S01]  /*0e70*/  IMAD R10, R18, R25, R10 ;  /* 0x00000019120a7224 */ /* 0x004fe200078e020a */
[----:B------:R-:W-:-:S03]  /*0e80*/  IADD3 R11, PT, PT, R13, R12, RZ ;  /* 0x0000000c0d0b7210 */ /* 0x000fc60007ffe0ff */
[----:B-----5:R-:W-:-:S04]  /*0e90*/  IMAD R10, R14, R17, R10 ;  /* 0x000000110e0a7224 */ /* 0x020fc800078e020a */
[----:B----4-:R-:W-:-:S04]  /*0ea0*/  IMAD R10, R19, R22, R10 ;  /* 0x00000016130a7224 */ /* 0x010fc800078e020a */
[----:B------:R-:W-:Y:S02]  /*0eb0*/  IMAD R10, R16, R29, R10 ;  /* 0x0000001d100a7224 */ /* 0x000fe400078e020a */
[----:B0-----:R-:W-:-:S04]  /*0ec0*/  IMAD.WIDE R8, R11, 0x4, R8 ;  /* 0x000000040b087825 */ /* 0x001fc800078e0208 */
[----:B------:R-:W-:Y:S01]  /*0ed0*/  IMAD R27, R26, R27, R10 ;  /* 0x0000001b1a1b7224 */ /* 0x000fe200078e020a */
[----:B------:R-:W-:-:S04]  /*0ee0*/  IADD3 R12, PT, PT, R12, UR4, RZ ;  /* 0x000000040c0c7c10 */ /* 0x000fc8000fffe0ff */
[----:B------:R0:W-:Y:S01]  /*0ef0*/  STG.E desc[UR14][R8.64], R27 ;  /* 0x0000001b08007986 */ /* 0x0001e2000c10190e */
[----:B------:R-:W-:-:S13]  /*0f00*/  ISETP.GE.AND P0, PT, R12, 0x40, PT ;  /* 0x000000400c00780c */ /* 0x000fda0003f06270 */
[----:B0-----:R-:W-:Y:S05]  /*0f10*/  @!P0 BRA `(.L_x_2) ;  /* 0xfffffff000ac8947 */ /* 0x001fea000383ffff */
.L_x_1:
[----:B------:R-:W-:Y:S05]  /*0f20*/  BSYNC.RECONVERGENT B0 ;  /* 0x0000000000007941 */ /* 0x000fea0003800200 */
.L_x_0:
[----:B------:R-:W-:-:S04]  /*0f30*/  IADD3 R0, PT, PT, R15, R0, RZ ;  /* 0x000000000f007210 */ /* 0x000fc80007ffe0ff */
[----:B------:R-:W-:-:S13]  /*0f40*/  ISETP.GE.AND P0, PT, R0, 0x40, PT ;  /* 0x000000400000780c */ /* 0x000fda0003f06270 */
[----:B------:R-:W-:Y:S05]  /*0f50*/  @!P0 BRA `(.L_x_3) ;  /* 0xfffffff0008c8947 */ /* 0x000fea000383ffff */
[----:B------:R-:W-:Y:S05]  /*0f60*/  EXIT ;  /* 0x000000000000794d */ /* 0x000fea0003800000 */
.L_x_4:
[----:B------:R-:W-:-:S00]  /*0f70*/  BRA `(.L_x_4) ;  /* 0xfffffffc00fc7947 */ /* 0x000fc0000383ffff */
[----:B------:R-:W-:-:S00]  /*0f80*/  NOP ;  /* 0x0000000000007918 */ /* 0x000fc00000000000 */
[----:B------:R-:W-:-:S00]  /*0f90*/  NOP ;  /* 0x0000000000007918 */ /* 0x000fc00000000000 */
[----:B------:R-:W-:-:S00]  /*0fa0*/  NOP ;  /* 0x0000000000007918 */ /* 0x000fc00000000000 */
[----:B------:R-:W-:-:S00]  /*0fb0*/  NOP ;  /* 0x0000000000007918 */ /* 0x000fc00000000000 */
[----:B------:R-:W-:-:S00]  /*0fc0*/  NOP ;  /* 0x0000000000007918 */ /* 0x000fc00000000000 */
[----:B------:R-:W-:-:S00]  /*0fd0*/  NOP ;  /* 0x0000000000007918 */ /* 0x000fc00000000000 */
[----:B------:R-:W-:-:S00]  /*0fe0*/  NOP ;  /* 0x0000000000007918 */ /* 0x000fc00000000000 */
[----:B------:R-:W-:-:S00]  /*0ff0*/  NOP ;  /* 0x0000000000007918 */ /* 0x000fc00000000000 */
.L_x_5:


//--------------------- .nv.shared.reserved.0     --------------------------
	.section	.nv.shared.reserved.0,"aw",@nobits
	.weak		__nv_reservedSMEM_offset_0_alias
	.size		__nv_reservedSMEM_offset_0_alias, 0, 64
	.other		__nv_reservedSMEM_offset_0_alias,@"STO_CUDA_RESERVED_SHARED STV_DEFAULT"
__nv_reservedSMEM_offset_0_alias:
	.zero		0
	.zero		64


//--------------------- .nv.constant0._Z12matrixMulGPUPiS_S_ --------------------------
	.section	.nv.constant0._Z12matrixMulGPUPiS_S_,"a",@progbits
	.sectionflags	@""
	.align	4
.nv.constant0._Z12matrixMulGPUPiS_S_:
	.zero		920


//--------------------- SYMBOLS --------------------------

	.type		.nv.reservedSmem.offset0,@object
	.size		.nv.reservedSmem.offset0,0x4
